//
// Generated by NVIDIA NVVM Compiler
//
// Compiler Build ID: CL-36424714
// Cuda compilation tools, release 13.0, V13.0.88
// Based on NVVM 20.0.0
//

.version 9.0
.target sm_100
.address_size 64

	// .globl	_Z10PDH_kernelP8atomdescP10hist_entryxdi
.extern .shared .align 16 .b8 shared_histogram[];

.visible .entry _Z10PDH_kernelP8atomdescP10hist_entryxdi(
	.param .u64 .ptr .align 1 _Z10PDH_kernelP8atomdescP10hist_entryxdi_param_0,
	.param .u64 .ptr .align 1 _Z10PDH_kernelP8atomdescP10hist_entryxdi_param_1,
	.param .u64 _Z10PDH_kernelP8atomdescP10hist_entryxdi_param_2,
	.param .f64 _Z10PDH_kernelP8atomdescP10hist_entryxdi_param_3,
	.param .u32 _Z10PDH_kernelP8atomdescP10hist_entryxdi_param_4
)
{
	.reg .pred 	%p<7>;
	.reg .b32 	%r<28>;
	.reg .b64 	%rd<17>;
	.reg .b64 	%fd<16>;

	ld.param.u64 	%rd8, [_Z10PDH_kernelP8atomdescP10hist_entryxdi_param_0];
	ld.param.u64 	%rd6, [_Z10PDH_kernelP8atomdescP10hist_entryxdi_param_1];
	ld.param.u64 	%rd7, [_Z10PDH_kernelP8atomdescP10hist_entryxdi_param_2];
	ld.param.f64 	%fd4, [_Z10PDH_kernelP8atomdescP10hist_entryxdi_param_3];
	ld.param.u32 	%r11, [_Z10PDH_kernelP8atomdescP10hist_entryxdi_param_4];
	cvta.to.global.u64 	%rd1, %rd8;
	mov.u32 	%r27, %tid.x;
	mov.u32 	%r12, %ctaid.x;
	mov.u32 	%r2, %ntid.x;
	mad.lo.s32 	%r3, %r12, %r2, %r27;
	setp.ge.s32 	%p1, %r27, %r11;
	@%p1 bra 	$L__BB0_3;
	mov.u32 	%r14, shared_histogram;
	mov.u32 	%r25, %r27;
$L__BB0_2:
	shl.b32 	%r13, %r25, 2;
	add.s32 	%r15, %r14, %r13;
	mov.b32 	%r16, 0;
	st.shared.u32 	[%r15], %r16;
	add.s32 	%r25, %r25, %r2;
	setp.lt.s32 	%p2, %r25, %r11;
	@%p2 bra 	$L__BB0_2;
$L__BB0_3:
	bar.sync 	0;
	add.s32 	%r26, %r3, 1;
	cvt.s64.s32 	%rd16, %r26;
	setp.le.s64 	%p3, %rd7, %rd16;
	@%p3 bra 	$L__BB0_6;
	mul.wide.s32 	%rd9, %r3, 24;
	add.s64 	%rd10, %rd1, %rd9;
	ld.global.f64 	%fd1, [%rd10];
	ld.global.f64 	%fd2, [%rd10+8];
	ld.global.f64 	%fd3, [%rd10+16];
	mov.u32 	%r19, shared_histogram;
$L__BB0_5:
	mad.lo.s64 	%rd11, %rd16, 24, %rd1;
	ld.global.f64 	%fd5, [%rd11];
	sub.f64 	%fd6, %fd5, %fd1;
	ld.global.f64 	%fd7, [%rd11+8];
	sub.f64 	%fd8, %fd7, %fd2;
	ld.global.f64 	%fd9, [%rd11+16];
	sub.f64 	%fd10, %fd9, %fd3;
	mul.f64 	%fd11, %fd8, %fd8;
	fma.rn.f64 	%fd12, %fd6, %fd6, %fd11;
	fma.rn.f64 	%fd13, %fd10, %fd10, %fd12;
	sqrt.rn.f64 	%fd14, %fd13;
	div.rn.f64 	%fd15, %fd14, %fd4;
	cvt.rzi.s32.f64 	%r17, %fd15;
	shl.b32 	%r18, %r17, 2;
	add.s32 	%r20, %r19, %r18;
	atom.shared.add.u32 	%r21, [%r20], 1;
	add.s32 	%r26, %r26, 1;
	cvt.s64.s32 	%rd16, %r26;
	setp.gt.s64 	%p4, %rd7, %rd16;
	@%p4 bra 	$L__BB0_5;
$L__BB0_6:
	setp.ge.s32 	%p5, %r27, %r11;
	bar.sync 	0;
	@%p5 bra 	$L__BB0_9;
	cvta.to.global.u64 	%rd5, %rd6;
	mov.u32 	%r23, shared_histogram;
$L__BB0_8:
	mul.wide.s32 	%rd12, %r27, 8;
	add.s64 	%rd13, %rd5, %rd12;
	shl.b32 	%r22, %r27, 2;
	add.s32 	%r24, %r23, %r22;
	ld.shared.s32 	%rd14, [%r24];
	atom.global.add.u64 	%rd15, [%rd13], %rd14;
	add.s32 	%r27, %r27, %r2;
	setp.lt.s32 	%p6, %r27, %r11;
	@%p6 bra 	$L__BB0_8;
$L__BB0_9:
	ret;

}


// ===== COMPILED SASS (sm_100) =====

	.target	sm_100

	.elftype	@"ET_EXEC"


//--------------------- .note.nv.tkinfo           --------------------------
	.section	.note.nv.tkinfo,"",@"SHT_NOTE"
	.sectionflags	@"SHF_NOTE_NV_TKINFO"
	.tkinfo
        /*0018*/ 	.word	0x00000002
        /*0030*/ 	.string	""
        /*0030*/ 	.string	"ptxas"
        /*0030*/ 	.string	"Cuda compilation tools, release 13.0, V13.0.88"
        /*0030*/ 	.string	"Build cuda_13.0.r13.0/compiler.36424714_0"
        /*0030*/ 	.string	"-arch sm_100 -m 64 "



//--------------------- .note.nv.cuinfo           --------------------------
	.section	.note.nv.cuinfo,"",@"SHT_NOTE"
	.sectionflags	@"SHF_NOTE_NV_CUINFO"
        /*0018*/ 	.short	0x0002
        /*001a*/ 	.short	0x0064
        /*001c*/ 	.short	0x0082
	.zero		2


//--------------------- .nv.info                  --------------------------
	.section	.nv.info,"",@"SHT_CUDA_INFO"
	.align	4


	//----- nvinfo : EIATTR_REGCOUNT
	.align		4
        /*0000*/ 	.byte	0x04, 0x2f
        /*0002*/ 	.short	(.L_1 - .L_0)
	.align		4
.L_0:
        /*0004*/ 	.word	index@(_Z10PDH_kernelP8atomdescP10hist_entryxdi)
        /*0008*/ 	.word	0x00000024


	//----- nvinfo : EIATTR_FRAME_SIZE
	.align		4
.L_1:
        /*000c*/ 	.byte	0x04, 0x11
        /*000e*/ 	.short	(.L_3 - .L_2)
	.align		4
.L_2:
        /*0010*/ 	.word	index@($__internal_1_$__cuda_sm20_dsqrt_rn_f64_mediumpath_v1)
        /*0014*/ 	.word	0x00000000


	//----- nvinfo : EIATTR_FRAME_SIZE
	.align		4
.L_3:
        /*0018*/ 	.byte	0x04, 0x11
        /*001a*/ 	.short	(.L_5 - .L_4)
	.align		4
.L_4:
        /*001c*/ 	.word	index@($__internal_0_$__cuda_sm20_div_rn_f64_full)
        /*0020*/ 	.word	0x00000000


	//----- nvinfo : EIATTR_FRAME_SIZE
	.align		4
.L_5:
        /*0024*/ 	.byte	0x04, 0x11
        /*0026*/ 	.short	(.L_7 - .L_6)
	.align		4
.L_6:
        /*0028*/ 	.word	index@(_Z10PDH_kernelP8atomdescP10hist_entryxdi)
        /*002c*/ 	.word	0x00000000


	//----- nvinfo : EIATTR_MIN_STACK_SIZE
	.align		4
.L_7:
        /*0030*/ 	.byte	0x04, 0x12
        /*0032*/ 	.short	(.L_9 - .L_8)
	.align		4
.L_8:
        /*0034*/ 	.word	index@(_Z10PDH_kernelP8atomdescP10hist_entryxdi)
        /*0038*/ 	.word	0x00000000
.L_9:


//--------------------- .nv.compat                --------------------------
	.section	.nv.compat,"",@"SHT_CUDA_COMPAT_INFO"
	.align	4
        /*0000*/ 	.byte	0x02, 0x09, 0x00, 0x00, 0x02, 0x02, 0x01, 0x00, 0x02, 0x05, 0x05, 0x00, 0x03, 0x07, 0x01, 0x01
        /*0010*/ 	.byte	0x02, 0x03, 0x00, 0x00, 0x02, 0x06, 0x01, 0x00, 0x04, 0x0b, 0x08, 0x00, 0x01, 0x00, 0x00, 0x00
        /*0020*/ 	.byte	0x00, 0x00, 0x00, 0x00


//--------------------- .nv.info._Z10PDH_kernelP8atomdescP10hist_entryxdi --------------------------
	.section	.nv.info._Z10PDH_kernelP8atomdescP10hist_entryxdi,"",@"SHT_CUDA_INFO"
	.sectionflags	@""
	.align	4


	//----- nvinfo : EIATTR_CUDA_API_VERSION
	.align		4
        /*0000*/ 	.byte	0x04, 0x37
        /*0002*/ 	.short	(.L_11 - .L_10)
.L_10:
        /*0004*/ 	.word	0x00000082


	//----- nvinfo : EIATTR_KPARAM_INFO
	.align		4
.L_11:
        /*0008*/ 	.byte	0x04, 0x17
        /*000a*/ 	.short	(.L_13 - .L_12)
.L_12:
        /*000c*/ 	.word	0x00000000
        /*0010*/ 	.short	0x0004
        /*0012*/ 	.short	0x0020
        /*0014*/ 	.byte	0x00, 0xf0, 0x11, 0x00


	//----- nvinfo : EIATTR_KPARAM_INFO
	.align		4
.L_13:
        /*0018*/ 	.byte	0x04, 0x17
        /*001a*/ 	.short	(.L_15 - .L_14)
.L_14:
        /*001c*/ 	.word	0x00000000
        /*0020*/ 	.short	0x0003
        /*0022*/ 	.short	0x0018
        /*0024*/ 	.byte	0x00, 0xf0, 0x21, 0x00


	//----- nvinfo : EIATTR_KPARAM_INFO
	.align		4
.L_15:
        /*0028*/ 	.byte	0x04, 0x17
        /*002a*/ 	.short	(.L_17 - .L_16)
.L_16:
        /*002c*/ 	.word	0x00000000
        /*0030*/ 	.short	0x0002
        /*0032*/ 	.short	0x0010
        /*0034*/ 	.byte	0x00, 0xf0, 0x21, 0x00


	//----- nvinfo : EIATTR_KPARAM_INFO
	.align		4
.L_17:
        /*0038*/ 	.byte	0x04, 0x17
        /*003a*/ 	.short	(.L_19 - .L_18)
.L_18:
        /*003c*/ 	.word	0x00000000
        /*0040*/ 	.short	0x0001
        /*0042*/ 	.short	0x0008
        /*0044*/ 	.byte	0x00, 0xf5, 0x21, 0x00


	//----- nvinfo : EIATTR_KPARAM_INFO
	.align		4
.L_19:
        /*0048*/ 	.byte	0x04, 0x17
        /*004a*/ 	.short	(.L_21 - .L_20)
.L_20:
        /*004c*/ 	.word	0x00000000
        /*0050*/ 	.short	0x0000
        /*0052*/ 	.short	0x0000
        /*0054*/ 	.byte	0x00, 0xf5, 0x21, 0x00


	//----- nvinfo : EIATTR_SPARSE_MMA_MASK
	.align		4
.L_21:
        /*0058*/ 	.byte	0x03, 0x50
        /*005a*/ 	.short	0x0000


	//----- nvinfo : EIATTR_MAXREG_COUNT
	.align		4
        /*005c*/ 	.byte	0x03, 0x1b
        /*005e*/ 	.short	0x00ff


	//----- nvinfo : EIATTR_NUM_BARRIERS
	.align		4
        /*0060*/ 	.byte	0x02, 0x4c
        /*0062*/ 	.byte	0x01
	.zero		1


	//----- nvinfo : EIATTR_MERCURY_ISA_VERSION
	.align		4
        /*0064*/ 	.byte	0x03, 0x5f
        /*0066*/ 	.short	0x0101


	//----- nvinfo : EIATTR_VRC_CTA_INIT_COUNT
	.align		4
        /*0068*/ 	.byte	0x02, 0x4a
	.zero		1
	.zero		1


	//----- nvinfo : EIATTR_EXIT_INSTR_OFFSETS
	.align		4
        /*006c*/ 	.byte	0x04, 0x1c
        /*006e*/ 	.short	(.L_23 - .L_22)


	//   ....[0]....
.L_22:
        /*0070*/ 	.word	0x000006d0


	//   ....[1]....
        /*0074*/ 	.word	0x000007a0


	//----- nvinfo : EIATTR_CRS_STACK_SIZE
	.align		4
.L_23:
        /*0078*/ 	.byte	0x04, 0x1e
        /*007a*/ 	.short	(.L_25 - .L_24)
.L_24:
        /*007c*/ 	.word	0x00000000


	//----- nvinfo : EIATTR_CBANK_PARAM_SIZE
	.align		4
.L_25:
        /*0080*/ 	.byte	0x03, 0x19
        /*0082*/ 	.short	0x0024


	//----- nvinfo : EIATTR_PARAM_CBANK
	.align		4
        /*0084*/ 	.byte	0x04, 0x0a
        /*0086*/ 	.short	(.L_27 - .L_26)
	.align		4
.L_26:
        /*0088*/ 	.word	index@(.nv.constant0._Z10PDH_kernelP8atomdescP10hist_entryxdi)
        /*008c*/ 	.short	0x0380
        /*008e*/ 	.short	0x0024


	//----- nvinfo : EIATTR_SW_WAR
	.align		4
.L_27:
        /*0090*/ 	.byte	0x04, 0x36
        /*0092*/ 	.short	(.L_29 - .L_28)
.L_28:
        /*0094*/ 	.word	0x00000008
.L_29:


//--------------------- .nv.callgraph             --------------------------
	.section	.nv.callgraph,"",@"SHT_CUDA_CALLGRAPH"
	.align	4
	.sectionentsize	8
	.align		4
        /*0000*/ 	.word	0x00000000
	.align		4
        /*0004*/ 	.word	0xffffffff
	.align		4
        /*0008*/ 	.word	0x00000000
	.align		4
        /*000c*/ 	.word	0xfffffffe
	.align		4
        /*0010*/ 	.word	0x00000000
	.align		4
        /*0014*/ 	.word	0xfffffffd
	.align		4
        /*0018*/ 	.word	0x00000000
	.align		4
        /*001c*/ 	.word	0xfffffffc


//--------------------- .text._Z10PDH_kernelP8atomdescP10hist_entryxdi --------------------------
	.section	.text._Z10PDH_kernelP8atomdescP10hist_entryxdi,"ax",@progbits
	.align	128
        .global         _Z10PDH_kernelP8atomdescP10hist_entryxdi
        .type           _Z10PDH_kernelP8atomdescP10hist_entryxdi,@function
        .size           _Z10PDH_kernelP8atomdescP10hist_entryxdi,(.L_x_21 - _Z10PDH_kernelP8atomdescP10hist_entryxdi)
        .other          _Z10PDH_kernelP8atomdescP10hist_entryxdi,@"STO_CUDA_ENTRY STV_DEFAULT"
_Z10PDH_kernelP8atomdescP10hist_entryxdi:
.text._Z10PDH_kernelP8atomdescP10hist_entryxdi:
[----:B------:R-:W-:Y:S01]  /*0000*/  LDC R1, c[0x0][0x37c] ;  /* 0x0000df00ff017b82 */ /* 0x000fe20000000800 */
[----:B------:R-:W0:Y:S01]  /*0010*/  S2R R2, SR_TID.X ;  /* 0x0000000000027919 */ /* 0x000e220000002100 */
[----:B------:R-:W0:Y:S06]  /*0020*/  LDCU UR5, c[0x0][0x3a0] ;  /* 0x00007400ff0577ac */ /* 0x000e2c0008000800 */
[----:B------:R-:W1:Y:S01]  /*0030*/  S2UR UR4, SR_CTAID.X ;  /* 0x00000000000479c3 */ /* 0x000e620000002500 */
[----:B------:R-:W-:Y:S07]  /*0040*/  BSSY.RECONVERGENT B0, `(.L_x_0) ;  /* 0x000000e000007945 */ /* 0x000fee0003800200 */
[----:B------:R-:W1:Y:S01]  /*0050*/  LDC R3, c[0x0][0x360] ;  /* 0x0000d800ff037b82 */ /* 0x000e620000000800 */
[----:B0-----:R-:W-:Y:S01]  /*0060*/  ISETP.GE.AND P0, PT, R2, UR5, PT ;  /* 0x0000000502007c0c */ /* 0x001fe2000bf06270 */
[----:B-1----:R-:W-:-:S12]  /*0070*/  IMAD R5, R3, UR4, R2 ;  /* 0x0000000403057c24 */ /* 0x002fd8000f8e0202 */
[----:B------:R-:W-:Y:S05]  /*0080*/  @P0 BRA `(.L_x_1) ;  /* 0x0000000000240947 */ /* 0x000fea0003800000 */
[----:B------:R-:W0:Y:S01]  /*0090*/  S2R R7, SR_CgaCtaId ;  /* 0x0000000000077919 */ /* 0x000e220000008800 */
[----:B------:R-:W-:Y:S01]  /*00a0*/  MOV R0, 0x400 ;  /* 0x0000040000007802 */ /* 0x000fe20000000f00 */
[----:B------:R-:W-:-:S03]  /*00b0*/  IMAD.MOV.U32 R4, RZ, RZ, R2 ;  /* 0x000000ffff047224 */ /* 0x000fc600078e0002 */
[----:B0-----:R-:W-:-:S07]  /*00c0*/  LEA R0, R7, R0, 0x18 ;  /* 0x0000000007007211 */ /* 0x001fce00078ec0ff */
.L_x_2:
[----:B------:R-:W-:Y:S02]  /*00d0*/  IMAD R6, R4, 0x4, R0 ;  /* 0x0000000404067824 */ /* 0x000fe400078e0200 */
[----:B------:R-:W-:-:S03]  /*00e0*/  IMAD.IADD R4, R3, 0x1, R4 ;  /* 0x0000000103047824 */ /* 0x000fc600078e0204 */
[----:B------:R0:W-:Y:S02]  /*00f0*/  STS [R6], RZ ;  /* 0x000000ff06007388 */ /* 0x0001e40000000800 */
[----:B------:R-:W-:-:S13]  /*0100*/  ISETP.GE.AND P0, PT, R4, UR5, PT ;  /* 0x0000000504007c0c */ /* 0x000fda000bf06270 */
[----:B0-----:R-:W-:Y:S05]  /*0110*/  @!P0 BRA `(.L_x_2) ;  /* 0xfffffffc00ec8947 */ /* 0x001fea000383ffff */
.L_x_1:
[----:B------:R-:W-:Y:S05]  /*0120*/  BSYNC.RECONVERGENT B0 ;  /* 0x0000000000007941 */ /* 0x000fea0003800200 */
.L_x_0:
[----:B------:R-:W0:Y:S01]  /*0130*/  LDCU.64 UR4, c[0x0][0x390] ;  /* 0x00007200ff0477ac */ /* 0x000e220008000a00 */
[----:B------:R-:W-:Y:S01]  /*0140*/  VIADD R0, R5, 0x1 ;  /* 0x0000000105007836 */ /* 0x000fe20000000000 */
[----:B------:R-:W1:Y:S04]  /*0150*/  LDCU.64 UR6, c[0x0][0x358] ;  /* 0x00006b00ff0677ac */ /* 0x000e680008000a00 */
[----:B------:R-:W-:Y:S01]  /*0160*/  SHF.R.S32.HI R8, RZ, 0x1f, R0 ;  /* 0x0000001fff087819 */ /* 0x000fe20000011400 */
[----:B------:R-:W2:Y:S01]  /*0170*/  LDCU UR8, c[0x0][0x39c] ;  /* 0x00007380ff0877ac */ /* 0x000ea20008000800 */
[----:B------:R-:W3:Y:S01]  /*0180*/  LDCU.64 UR10, c[0x0][0x390] ;  /* 0x00007200ff0a77ac */ /* 0x000ee20008000a00 */
[----:B------:R-:W-:Y:S01]  /*0190*/  BAR.SYNC.DEFER_BLOCKING 0x0 ;  /* 0x0000000000007b1d */ /* 0x000fe20000010000 */
[----:B0-----:R-:W-:-:S04]  /*01a0*/  ISETP.GE.U32.AND P0, PT, R0, UR4, PT ;  /* 0x0000000400007c0c */ /* 0x001fc8000bf06070 */
[----:B------:R-:W-:-:S13]  /*01b0*/  ISETP.GE.AND.EX P0, PT, R8, UR5, PT, P0 ;  /* 0x0000000508007c0c */ /* 0x000fda000bf06300 */
[----:B-123--:R-:W-:Y:S05]  /*01c0*/  @P0 BRA `(.L_x_3) ;  /* 0x0000000400300947 */ /* 0x00efea0003800000 */
[----:B------:R-:W0:Y:S08]  /*01d0*/  LDC.64 R6, c[0x0][0x380] ;  /* 0x0000e000ff067b82 */ /* 0x000e300000000a00 */
[----:B------:R-:W1:Y:S08]  /*01e0*/  LDC.64 R16, c[0x0][0x380] ;  /* 0x0000e000ff107b82 */ /* 0x000e700000000a00 */
[----:B------:R-:W2:Y:S01]  /*01f0*/  LDC.64 R14, c[0x0][0x398] ;  /* 0x0000e600ff0e7b82 */ /* 0x000ea20000000a00 */
[----:B0-----:R-:W-:-:S05]  /*0200*/  IMAD.WIDE R6, R5, 0x18, R6 ;  /* 0x0000001805067825 */ /* 0x001fca00078e0206 */
[----:B------:R0:W5:Y:S04]  /*0210*/  LDG.E.64 R22, desc[UR6][R6.64] ;  /* 0x0000000606167981 */ /* 0x000168000c1e1b00 */
[----:B------:R0:W5:Y:S04]  /*0220*/  LDG.E.64 R20, desc[UR6][R6.64+0x8] ;  /* 0x0000080606147981 */ /* 0x000168000c1e1b00 */
[----:B------:R0:W5:Y:S01]  /*0230*/  LDG.E.64 R18, desc[UR6][R6.64+0x10] ;  /* 0x0000100606127981 */ /* 0x000162000c1e1b00 */
[----:B------:R-:W-:Y:S01]  /*0240*/  MOV R4, 0x400 ;  /* 0x0000040000047802 */ /* 0x000fe20000000f00 */
[--C-:B------:R-:W-:Y:S01]  /*0250*/  IMAD.MOV.U32 R9, RZ, RZ, R0.reuse ;  /* 0x000000ffff097224 */ /* 0x100fe200078e0000 */
[----:B------:R-:W3:Y:S02]  /*0260*/  S2R R5, SR_CgaCtaId ;  /* 0x0000000000057919 */ /* 0x000ee40000008800 */
[----:B---3--:R-:W-:Y:S01]  /*0270*/  LEA R4, R5, R4, 0x18 ;  /* 0x0000000405047211 */ /* 0x008fe200078ec0ff */
[----:B012---:R-:W-:-:S07]  /*0280*/  IMAD.MOV.U32 R5, RZ, RZ, R0 ;  /* 0x000000ffff057224 */ /* 0x007fce00078e0000 */
.L_x_8:
[----:B------:R-:W-:Y:S02]  /*0290*/  IMAD R7, R8, 0x18, RZ ;  /* 0x0000001808077824 */ /* 0x000fe400078e02ff */
[----:B------:R-:W-:-:S04]  /*02a0*/  IMAD.WIDE.U32 R10, R9, 0x18, R16 ;  /* 0x00000018090a7825 */ /* 0x000fc800078e0010 */
[----:B------:R-:W-:-:S05]  /*02b0*/  IMAD.IADD R11, R11, 0x1, R7 ;  /* 0x000000010b0b7824 */ /* 0x000fca00078e0207 */
[----:B------:R-:W2:Y:S04]  /*02c0*/  LDG.E.64 R8, desc[UR6][R10.64+0x8] ;  /* 0x000008060a087981 */ /* 0x000ea8000c1e1b00 */
[----:B------:R-:W3:Y:S04]  /*02d0*/  LDG.E.64 R6, desc[UR6][R10.64] ;  /* 0x000000060a067981 */ /* 0x000ee8000c1e1b00 */
[----:B0-----:R0:W4:Y:S01]  /*02e0*/  LDG.E.64 R12, desc[UR6][R10.64+0x10] ;  /* 0x000010060a0c7981 */ /* 0x001122000c1e1b00 */
[----:B------:R-:W-:Y:S05]  /*02f0*/  YIELD ;  /* 0x0000000000007946 */ /* 0x000fea0003800000 */
[----:B------:R-:W-:Y:S01]  /*0300*/  BSSY.RECONVERGENT B0, `(.L_x_4) ;  /* 0x0000019000007945 */ /* 0x000fe20003800200 */
[----:B0-----:R-:W-:-:S02]  /*0310*/  IMAD.MOV.U32 R10, RZ, RZ, 0x0 ;  /* 0x00000000ff0a7424 */ /* 0x001fc400078e00ff */
[----:B------:R-:W-:Y:S01]  /*0320*/  IMAD.MOV.U32 R11, RZ, RZ, 0x3fd80000 ;  /* 0x3fd80000ff0b7424 */ /* 0x000fe200078e00ff */
[----:B--2--5:R-:W-:Y:S02]  /*0330*/  DADD R8, -R20, R8 ;  /* 0x0000000014087229 */ /* 0x024fe40000000108 */
[----:B---3--:R-:W-:-:S06]  /*0340*/  DADD R6, -R22, R6 ;  /* 0x0000000016067229 */ /* 0x008fcc0000000106 */
[----:B------:R-:W-:Y:S02]  /*0350*/  DMUL R8, R8, R8 ;  /* 0x0000000808087228 */ /* 0x000fe40000000000 */
[----:B----4-:R-:W-:-:S06]  /*0360*/  DADD R12, -R18, R12 ;  /* 0x00000000120c7229 */ /* 0x010fcc000000010c */
[----:B------:R-:W-:-:S08]  /*0370*/  DFMA R6, R6, R6, R8 ;  /* 0x000000060606722b */ /* 0x000fd00000000008 */
[----:B------:R-:W-:-:S06]  /*0380*/  DFMA R6, R12, R12, R6 ;  /* 0x0000000c0c06722b */ /* 0x000fcc0000000006 */
[----:B------:R-:W0:Y:S04]  /*0390*/  MUFU.RSQ64H R9, R7 ;  /* 0x0000000700097308 */ /* 0x000e280000001c00 */
[----:B------:R-:W-:-:S05]  /*03a0*/  VIADD R8, R7, 0xfcb00000 ;  /* 0xfcb0000007087836 */ /* 0x000fca0000000000 */
[----:B------:R-:W-:Y:S01]  /*03b0*/  ISETP.GE.U32.AND P0, PT, R8, 0x7ca00000, PT ;  /* 0x7ca000000800780c */ /* 0x000fe20003f06070 */
[----:B0-----:R-:W-:-:S08]  /*03c0*/  DMUL R12, R8, R8 ;  /* 0x00000008080c7228 */ /* 0x001fd00000000000 */
[----:B------:R-:W-:-:S08]  /*03d0*/  DFMA R12, R6, -R12, 1 ;  /* 0x3ff00000060c742b */ /* 0x000fd0000000080c */
[----:B------:R-:W-:Y:S02]  /*03e0*/  DFMA R10, R12, R10, 0.5 ;  /* 0x3fe000000c0a742b */ /* 0x000fe4000000000a */
[----:B------:R-:W-:-:S08]  /*03f0*/  DMUL R12, R8, R12 ;  /* 0x0000000c080c7228 */ /* 0x000fd00000000000 */
[----:B------:R-:W-:-:S08]  /*0400*/  DFMA R28, R10, R12, R8 ;  /* 0x0000000c0a1c722b */ /* 0x000fd00000000008 */
[----:B------:R-:W-:Y:S02]  /*0410*/  DMUL R12, R6, R28 ;  /* 0x0000001c060c7228 */ /* 0x000fe40000000000 */
[----:B------:R-:W-:Y:S02]  /*0420*/  VIADD R27, R29, 0xfff00000 ;  /* 0xfff000001d1b7836 */ /* 0x000fe40000000000 */
[----:B------:R-:W-:-:S04]  /*0430*/  IMAD.MOV.U32 R26, RZ, RZ, R28 ;  /* 0x000000ffff1a7224 */ /* 0x000fc800078e001c */
[----:B------:R-:W-:-:S08]  /*0440*/  DFMA R24, R12, -R12, R6 ;  /* 0x8000000c0c18722b */ /* 0x000fd00000000006 */
[----:B------:R-:W-:Y:S01]  /*0450*/  DFMA R10, R24, R26, R12 ;  /* 0x0000001a180a722b */ /* 0x000fe2000000000c */
[----:B------:R-:W-:Y:S10]  /*0460*/  @!P0 BRA `(.L_x_5) ;  /* 0x0000000000088947 */ /* 0x000ff40003800000 */
[----:B------:R-:W-:-:S07]  /*0470*/  MOV R0, 0x490 ;  /* 0x0000049000007802 */ /* 0x000fce0000000f00 */
[----:B------:R-:W-:Y:S05]  /*0480*/  CALL.REL.NOINC `($__internal_1_$__cuda_sm20_dsqrt_rn_f64_mediumpath_v1) ;  /* 0x0000000800347944 */ /* 0x000fea0003c00000 */
.L_x_5:
[----:B------:R-:W-:Y:S05]  /*0490*/  BSYNC.RECONVERGENT B0 ;  /* 0x0000000000007941 */ /* 0x000fea0003800200 */
.L_x_4:
[----:B------:R-:W0:Y:S01]  /*04a0*/  MUFU.RCP64H R7, UR8 ;  /* 0x0000000800077d08 */ /* 0x000e220008001800 */
[----:B------:R-:W-:Y:S01]  /*04b0*/  MOV R6, 0x1 ;  /* 0x0000000100067802 */ /* 0x000fe20000000f00 */
[----:B------:R-:W-:Y:S01]  /*04c0*/  BSSY.RECONVERGENT B0, `(.L_x_6) ;  /* 0x0000013000007945 */ /* 0x000fe20003800200 */
[----:B------:R-:W-:-:S04]  /*04d0*/  FSETP.GEU.AND P1, PT, |R11|, 6.5827683646048100446e-37, PT ;  /* 0x036000000b00780b */ /* 0x000fc80003f2e200 */
[----:B0-----:R-:W-:-:S08]  /*04e0*/  DFMA R8, R6, -R14, 1 ;  /* 0x3ff000000608742b */ /* 0x001fd0000000080e */
[----:B------:R-:W-:-:S08]  /*04f0*/  DFMA R8, R8, R8, R8 ;  /* 0x000000080808722b */ /* 0x000fd00000000008 */
[----:B------:R-:W-:-:S08]  /*0500*/  DFMA R8, R6, R8, R6 ;  /* 0x000000080608722b */ /* 0x000fd00000000006 */
[----:B------:R-:W-:-:S08]  /*0510*/  DFMA R6, R8, -R14, 1 ;  /* 0x3ff000000806742b */ /* 0x000fd0000000080e */
[----:B------:R-:W-:-:S08]  /*0520*/  DFMA R6, R8, R6, R8 ;  /* 0x000000060806722b */ /* 0x000fd00000000008 */
[----:B------:R-:W-:-:S08]  /*0530*/  DMUL R8, R6, R10 ;  /* 0x0000000a06087228 */ /* 0x000fd00000000000 */
[----:B------:R-:W-:-:S08]  /*0540*/  DFMA R12, R8, -R14, R10 ;  /* 0x8000000e080c722b */ /* 0x000fd0000000000a */
[----:B------:R-:W-:-:S10]  /*0550*/  DFMA R6, R6, R12, R8 ;  /* 0x0000000c0606722b */ /* 0x000fd40000000008 */
[----:B------:R-:W-:-:S05]  /*0560*/  FFMA R0, RZ, UR8, R7 ;  /* 0x00000008ff007c23 */ /* 0x000fca0008000007 */
[----:B------:R-:W-:-:S13]  /*0570*/  FSETP.GT.AND P0, PT, |R0|, 1.469367938527859385e-39, PT ;  /* 0x001000000000780b */ /* 0x000fda0003f04200 */
[----:B------:R-:W-:Y:S05]  /*0580*/  @P0 BRA P1, `(.L_x_7) ;  /* 0x0000000000180947 */ /* 0x000fea0000800000 */
[----:B------:R-:W-:Y:S01]  /*0590*/  IMAD.MOV.U32 R8, RZ, RZ, R10 ;  /* 0x000000ffff087224 */ /* 0x000fe200078e000a */
[----:B------:R-:W-:Y:S01]  /*05a0*/  MOV R0, 0x5d0 ;  /* 0x000005d000007802 */ /* 0x000fe20000000f00 */
[----:B------:R-:W-:-:S07]  /*05b0*/  IMAD.MOV.U32 R9, RZ, RZ, R11 ;  /* 0x000000ffff097224 */ /* 0x000fce00078e000b */
[----:B------:R-:W-:Y:S05]  /*05c0*/  CALL.REL.NOINC `($__internal_0_$__cuda_sm20_div_rn_f64_full) ;  /* 0x0000000000787944 */ /* 0x000fea0003c00000 */
[----:B------:R-:W-:Y:S02]  /*05d0*/  IMAD.MOV.U32 R6, RZ, RZ, R8 ;  /* 0x000000ffff067224 */ /* 0x000fe400078e0008 */
[----:B------:R-:W-:-:S07]  /*05e0*/  IMAD.MOV.U32 R7, RZ, RZ, R9 ;  /* 0x000000ffff077224 */ /* 0x000fce00078e0009 */
.L_x_7:
[----:B------:R-:W-:Y:S05]  /*05f0*/  BSYNC.RECONVERGENT B0 ;  /* 0x0000000000007941 */ /* 0x000fea0003800200 */
.L_x_6:
[----:B------:R-:W-:Y:S01]  /*0600*/  VIADD R9, R5, 0x1 ;  /* 0x0000000105097836 */ /* 0x000fe20000000000 */
[----:B------:R-:W0:Y:S03]  /*0610*/  F2I.F64.TRUNC R7, R6 ;  /* 0x0000000600077311 */ /* 0x000e26000030d100 */
[--C-:B------:R-:W-:Y:S01]  /*0620*/  IMAD.MOV.U32 R5, RZ, RZ, R9.reuse ;  /* 0x000000ffff057224 */ /* 0x100fe200078e0009 */
[----:B------:R-:W-:Y:S02]  /*0630*/  ISETP.GE.U32.AND P0, PT, R9, UR10, PT ;  /* 0x0000000a09007c0c */ /* 0x000fe4000bf06070 */
[----:B------:R-:W-:-:S04]  /*0640*/  SHF.R.S32.HI R8, RZ, 0x1f, R9 ;  /* 0x0000001fff087819 */ /* 0x000fc80000011409 */
[----:B------:R-:W-:Y:S01]  /*0650*/  ISETP.GE.AND.EX P0, PT, R8, UR11, PT, P0 ;  /* 0x0000000b08007c0c */ /* 0x000fe2000bf06300 */
[----:B0-----:R-:W-:-:S05]  /*0660*/  IMAD R0, R7, 0x4, R4 ;  /* 0x0000000407007824 */ /* 0x001fca00078e0204 */
[----:B------:R0:W-:Y:S07]  /*0670*/  ATOMS.POPC.INC.32 RZ, [R0+URZ] ;  /* 0x0000000000ff7f8c */ /* 0x0001ee000d8000ff */
[----:B------:R-:W-:Y:S05]  /*0680*/  @!P0 BRA `(.L_x_8) ;  /* 0xfffffffc00008947 */ /* 0x000fea000383ffff */
.L_x_3:
[----:B------:R-:W1:Y:S01]  /*0690*/  LDC R11, c[0x0][0x3a0] ;  /* 0x0000e800ff0b7b82 */ /* 0x000e620000000800 */
[----:B------:R-:W-:Y:S07]  /*06a0*/  WARPSYNC.ALL ;  /* 0x0000000000007948 */ /* 0x000fee0003800000 */
[----:B------:R-:W-:Y:S01]  /*06b0*/  BAR.SYNC.DEFER_BLOCKING 0x0 ;  /* 0x0000000000007b1d */ /* 0x000fe20000010000 */
[----:B-1----:R-:W-:-:S13]  /*06c0*/  ISETP.GE.AND P0, PT, R2, R11, PT ;  /* 0x0000000b0200720c */ /* 0x002fda0003f06270 */
[----:B------:R-:W-:Y:S05]  /*06d0*/  @P0 EXIT ;  /* 0x000000000000094d */ /* 0x000fea0003800000 */
[----:B------:R-:W1:Y:S01]  /*06e0*/  S2UR UR5, SR_CgaCtaId ;  /* 0x00000000000579c3 */ /* 0x000e620000008800 */
[----:B------:R-:W-:-:S07]  /*06f0*/  UMOV UR4, 0x400 ;  /* 0x0000040000047882 */ /* 0x000fce0000000000 */
[----:B------:R-:W2:Y:S01]  /*0700*/  LDC.64 R8, c[0x0][0x388] ;  /* 0x0000e200ff087b82 */ /* 0x000ea20000000a00 */
[----:B-1----:R-:W-:-:S12]  /*0710*/  ULEA UR4, UR5, UR4, 0x18 ;  /* 0x0000000405047291 */ /* 0x002fd8000f8ec0ff */
.L_x_9:
[C---:B0-----:R-:W-:Y:S01]  /*0720*/  LEA R0, R2.reuse, UR4, 0x2 ;  /* 0x0000000402007c11 */ /* 0x041fe2000f8e10ff */
[----:B-12---:R-:W-:-:S04]  /*0730*/  IMAD.WIDE R4, R2, 0x8, R8 ;  /* 0x0000000802047825 */ /* 0x006fc800078e0208 */
[----:B------:R-:W0:Y:S01]  /*0740*/  LDS R6, [R0] ;  /* 0x0000000000067984 */ /* 0x000e220000000800 */
[----:B------:R-:W-:-:S05]  /*0750*/  IMAD.IADD R2, R3, 0x1, R2 ;  /* 0x0000000103027824 */ /* 0x000fca00078e0202 */
[----:B------:R-:W-:Y:S02]  /*0760*/  ISETP.GE.AND P0, PT, R2, R11, PT ;  /* 0x0000000b0200720c */ /* 0x000fe40003f06270 */
[----:B0-----:R-:W-:-:S05]  /*0770*/  SHF.R.S32.HI R7, RZ, 0x1f, R6 ;  /* 0x0000001fff077819 */ /* 0x001fca0000011406 */
[----:B------:R1:W-:Y:S06]  /*0780*/  REDG.E.ADD.64.STRONG.GPU desc[UR6][R4.64], R6 ;  /* 0x000000060400798e */ /* 0x0003ec000c12e506 */
[----:B------:R-:W-:Y:S05]  /*0790*/  @!P0 BRA `(.L_x_9) ;  /* 0xfffffffc00e08947 */ /* 0x000fea000383ffff */
[----:B------:R-:W-:Y:S05]  /*07a0*/  EXIT ;  /* 0x000000000000794d */ /* 0x000fea0003800000 */
        .weak           $__internal_0_$__cuda_sm20_div_rn_f64_full
        .type           $__internal_0_$__cuda_sm20_div_rn_f64_full,@function
        .size           $__internal_0_$__cuda_sm20_div_rn_f64_full,($__internal_1_$__cuda_sm20_dsqrt_rn_f64_mediumpath_v1 - $__internal_0_$__cuda_sm20_div_rn_f64_full)
$__internal_0_$__cuda_sm20_div_rn_f64_full:
[----:B------:R-:W0:Y:S01]  /*07b0*/  LDC.64 R12, c[0x0][0x398] ;  /* 0x0000e600ff0c7b82 */ /* 0x000e220000000a00 */
[----:B------:R-:W-:Y:S01]  /*07c0*/  IMAD.MOV.U32 R26, RZ, RZ, 0x1 ;  /* 0x00000001ff1a7424 */ /* 0x000fe200078e00ff */
[----:B------:R-:W-:Y:S01]  /*07d0*/  FSETP.GEU.AND P2, PT, |R9|, 1.469367938527859385e-39, PT ;  /* 0x001000000900780b */ /* 0x000fe20003f4e200 */
[----:B------:R-:W-:Y:S01]  /*07e0*/  BSSY.RECONVERGENT B1, `(.L_x_10) ;  /* 0x0000052000017945 */ /* 0x000fe20003800200 */
[----:B------:R-:W-:Y:S02]  /*07f0*/  MOV R33, 0x1ca00000 ;  /* 0x1ca0000000217802 */ /* 0x000fe40000000f00 */
[C---:B0-----:R-:W-:Y:S02]  /*0800*/  FSETP.GEU.AND P0, PT, |R13|.reuse, 1.469367938527859385e-39, PT ;  /* 0x001000000d00780b */ /* 0x041fe40003f0e200 */
[----:B------:R-:W-:-:S04]  /*0810*/  LOP3.LUT R10, R13, 0x800fffff, RZ, 0xc0, !PT ;  /* 0x800fffff0d0a7812 */ /* 0x000fc800078ec0ff */
[----:B------:R-:W-:Y:S01]  /*0820*/  LOP3.LUT R11, R10, 0x3ff00000, RZ, 0xfc, !PT ;  /* 0x3ff000000a0b7812 */ /* 0x000fe200078efcff */
[----:B------:R-:W-:-:S06]  /*0830*/  IMAD.MOV.U32 R10, RZ, RZ, R12 ;  /* 0x000000ffff0a7224 */ /* 0x000fcc00078e000c */
[----:B------:R-:W0:Y:S02]  /*0840*/  @!P0 LDC.64 R6, c[0x0][0x398] ;  /* 0x0000e600ff068b82 */ /* 0x000e240000000a00 */
[----:B0-----:R-:W-:Y:S01]  /*0850*/  @!P0 DMUL R10, R6, 8.98846567431157953865e+307 ;  /* 0x7fe00000060a8828 */ /* 0x001fe20000000000 */
[----:B------:R-:W-:Y:S02]  /*0860*/  LOP3.LUT R6, R9, 0x7ff00000, RZ, 0xc0, !PT ;  /* 0x7ff0000009067812 */ /* 0x000fe400078ec0ff */
[----:B------:R-:W-:-:S03]  /*0870*/  LOP3.LUT R7, R13, 0x7ff00000, RZ, 0xc0, !PT ;  /* 0x7ff000000d077812 */ /* 0x000fc600078ec0ff */
[----:B------:R-:W0:Y:S01]  /*0880*/  MUFU.RCP64H R27, R11 ;  /* 0x0000000b001b7308 */ /* 0x000e220000001800 */
[----:B------:R-:W-:Y:S01]  /*0890*/  IMAD.MOV.U32 R32, RZ, RZ, R6 ;  /* 0x000000ffff207224 */ /* 0x000fe200078e0006 */
[----:B------:R-:W-:-:S04]  /*08a0*/  ISETP.GE.U32.AND P1, PT, R6, R7, PT ;  /* 0x000000070600720c */ /* 0x000fc80003f26070 */
[----:B------:R-:W-:-:S04]  /*08b0*/  SEL R33, R33, 0x63400000, !P1 ;  /* 0x6340000021217807 */ /* 0x000fc80004800000 */
[----:B------:R-:W-:-:S04]  /*08c0*/  @!P2 LOP3.LUT R30, R33, 0x80000000, R9, 0xf8, !PT ;  /* 0x80000000211ea812 */ /* 0x000fc800078ef809 */
[----:B------:R-:W-:Y:S01]  /*08d0*/  @!P2 LOP3.LUT R31, R30, 0x100000, RZ, 0xfc, !PT ;  /* 0x001000001e1fa812 */ /* 0x000fe200078efcff */
[----:B------:R-:W-:Y:S01]  /*08e0*/  @!P2 IMAD.MOV.U32 R30, RZ, RZ, RZ ;  /* 0x000000ffff1ea224 */ /* 0x000fe200078e00ff */
[----:B0-----:R-:W-:-:S08]  /*08f0*/  DFMA R24, R26, -R10, 1 ;  /* 0x3ff000001a18742b */ /* 0x001fd0000000080a */
[----:B------:R-:W-:-:S08]  /*0900*/  DFMA R24, R24, R24, R24 ;  /* 0x000000181818722b */ /* 0x000fd00000000018 */
[----:B------:R-:W-:Y:S01]  /*0910*/  DFMA R26, R26, R24, R26 ;  /* 0x000000181a1a722b */ /* 0x000fe2000000001a */
[----:B------:R-:W-:Y:S01]  /*0920*/  LOP3.LUT R25, R33, 0x800fffff, R9, 0xf8, !PT ;  /* 0x800fffff21197812 */ /* 0x000fe200078ef809 */
[----:B------:R-:W-:-:S06]  /*0930*/  IMAD.MOV.U32 R24, RZ, RZ, R8 ;  /* 0x000000ffff187224 */ /* 0x000fcc00078e0008 */
[----:B------:R-:W-:Y:S02]  /*0940*/  DFMA R28, R26, -R10, 1 ;  /* 0x3ff000001a1c742b */ /* 0x000fe4000000080a */
[----:B------:R-:W-:-:S06]  /*0950*/  @!P2 DFMA R24, R24, 2, -R30 ;  /* 0x400000001818a82b */ /* 0x000fcc000000081e */
[----:B------:R-:W-:-:S04]  /*0960*/  DFMA R26, R26, R28, R26 ;  /* 0x0000001c1a1a722b */ /* 0x000fc8000000001a */
[----:B------:R-:W-:-:S04]  /*0970*/  @!P2 LOP3.LUT R32, R25, 0x7ff00000, RZ, 0xc0, !PT ;  /* 0x7ff000001920a812 */ /* 0x000fc800078ec0ff */
[----:B------:R-:W-:-:S08]  /*0980*/  DMUL R28, R26, R24 ;  /* 0x000000181a1c7228 */ /* 0x000fd00000000000 */
[----:B------:R-:W-:-:S08]  /*0990*/  DFMA R30, R28, -R10, R24 ;  /* 0x8000000a1c1e722b */ /* 0x000fd00000000018 */
[----:B------:R-:W-:Y:S01]  /*09a0*/  DFMA R30, R26, R30, R28 ;  /* 0x0000001e1a1e722b */ /* 0x000fe2000000001c */
[----:B------:R-:W-:Y:S01]  /*09b0*/  IMAD.MOV.U32 R27, RZ, RZ, R7 ;  /* 0x000000ffff1b7224 */ /* 0x000fe200078e0007 */
[----:B------:R-:W-:Y:S01]  /*09c0*/  @!P0 LOP3.LUT R27, R11, 0x7ff00000, RZ, 0xc0, !PT ;  /* 0x7ff000000b1b8812 */ /* 0x000fe200078ec0ff */
[----:B------:R-:W-:-:S04]  /*09d0*/  VIADD R26, R32, 0xffffffff ;  /* 0xffffffff201a7836 */ /* 0x000fc80000000000 */
[----:B------:R-:W-:Y:S01]  /*09e0*/  VIADD R28, R27, 0xffffffff ;  /* 0xffffffff1b1c7836 */ /* 0x000fe20000000000 */
[----:B------:R-:W-:-:S04]  /*09f0*/  ISETP.GT.U32.AND P0, PT, R26, 0x7feffffe, PT ;  /* 0x7feffffe1a00780c */ /* 0x000fc80003f04070 */
[----:B------:R-:W-:-:S13]  /*0a00*/  ISETP.GT.U32.OR P0, PT, R28, 0x7feffffe, P0 ;  /* 0x7feffffe1c00780c */ /* 0x000fda0000704470 */
[----:B------:R-:W-:Y:S05]  /*0a10*/  @P0 BRA `(.L_x_11) ;  /* 0x0000000000600947 */ /* 0x000fea0003800000 */
[----:B------:R-:W-:Y:S01]  /*0a20*/  VIADDMNMX R6, R6, -R7, 0xb9600000, !PT ;  /* 0xb960000006067446 */ /* 0x000fe20007800907 */
[----:B------:R-:W-:-:S03]  /*0a30*/  IMAD.MOV.U32 R8, RZ, RZ, RZ ;  /* 0x000000ffff087224 */ /* 0x000fc600078e00ff */
[----:B------:R-:W-:-:S05]  /*0a40*/  VIMNMX R6, PT, PT, R6, 0x46a00000, PT ;  /* 0x46a0000006067848 */ /* 0x000fca0003fe0100 */
[----:B------:R-:W-:-:S04]  /*0a50*/  IMAD.IADD R33, R6, 0x1, -R33 ;  /* 0x0000000106217824 */ /* 0x000fc800078e0a21 */
[----:B------:R-:W-:-:S06]  /*0a60*/  VIADD R9, R33, 0x7fe00000 ;  /* 0x7fe0000021097836 */ /* 0x000fcc0000000000 */
[----:B------:R-:W-:-:S10]  /*0a70*/  DMUL R6, R30, R8 ;  /* 0x000000081e067228 */ /* 0x000fd40000000000 */
[----:B------:R-:W-:-:S13]  /*0a80*/  FSETP.GTU.AND P0, PT, |R7|, 1.469367938527859385e-39, PT ;  /* 0x001000000700780b */ /* 0x000fda0003f0c200 */
[----:B------:R-:W-:Y:S05]  /*0a90*/  @P0 BRA `(.L_x_12) ;  /* 0x0000000000980947 */ /* 0x000fea0003800000 */
[----:B------:R-:W-:Y:S01]  /*0aa0*/  DFMA R10, R30, -R10, R24 ;  /* 0x8000000a1e0a722b */ /* 0x000fe20000000018 */
[----:B------:R-:W-:-:S09]  /*0ab0*/  MOV R8, RZ ;  /* 0x000000ff00087202 */ /* 0x000fd20000000f00 */
[C---:B------:R-:W-:Y:S02]  /*0ac0*/  FSETP.NEU.AND P0, PT, R11.reuse, RZ, PT ;  /* 0x000000ff0b00720b */ /* 0x040fe40003f0d000 */
[----:B------:R-:W-:-:S04]  /*0ad0*/  LOP3.LUT R13, R11, 0x80000000, R13, 0x48, !PT ;  /* 0x800000000b0d7812 */ /* 0x000fc800078e480d */
[----:B------:R-:W-:-:S07]  /*0ae0*/  LOP3.LUT R9, R13, R9, RZ, 0xfc, !PT ;  /* 0x000000090d097212 */ /* 0x000fce00078efcff */
[----:B------:R-:W-:Y:S05]  /*0af0*/  @!P0 BRA `(.L_x_12) ;  /* 0x0000000000808947 */ /* 0x000fea0003800000 */
[----:B------:R-:W-:Y:S01]  /*0b00*/  IMAD.MOV R11, RZ, RZ, -R33 ;  /* 0x000000ffff0b7224 */ /* 0x000fe200078e0a21 */
[----:B------:R-:W-:Y:S01]  /*0b10*/  DMUL.RP R8, R30, R8 ;  /* 0x000000081e087228 */ /* 0x000fe20000008000 */
[----:B------:R-:W-:Y:S01]  /*0b20*/  IMAD.MOV.U32 R10, RZ, RZ, RZ ;  /* 0x000000ffff0a7224 */ /* 0x000fe200078e00ff */
[----:B------:R-:W-:-:S05]  /*0b30*/  IADD3 R33, PT, PT, -R33, -0x43300000, RZ ;  /* 0xbcd0000021217810 */ /* 0x000fca0007ffe1ff */
[----:B------:R-:W-:-:S03]  /*0b40*/  DFMA R10, R6, -R10, R30 ;  /* 0x8000000a060a722b */ /* 0x000fc6000000001e */
[----:B------:R-:W-:-:S07]  /*0b50*/  LOP3.LUT R13, R9, R13, RZ, 0x3c, !PT ;  /* 0x0000000d090d7212 */ /* 0x000fce00078e3cff */
[----:B------:R-:W-:-:S04]  /*0b60*/  FSETP.NEU.AND P0, PT, |R11|, R33, PT ;  /* 0x000000210b00720b */ /* 0x000fc80003f0d200 */
[----:B------:R-:W-:Y:S02]  /*0b70*/  FSEL R6, R8, R6, !P0 ;  /* 0x0000000608067208 */ /* 0x000fe40004000000 */
[----:B------:R-:W-:Y:S01]  /*0b80*/  FSEL R7, R13, R7, !P0 ;  /* 0x000000070d077208 */ /* 0x000fe20004000000 */
[----:B------:R-:W-:Y:S06]  /*0b90*/  BRA `(.L_x_12) ;  /* 0x0000000000587947 */ /* 0x000fec0003800000 */
.L_x_11:
[----:B------:R-:W-:-:S14]  /*0ba0*/  DSETP.NAN.AND P0, PT, R8, R8, PT ;  /* 0x000000080800722a */ /* 0x000fdc0003f08000 */
[----:B------:R-:W-:Y:S05]  /*0bb0*/  @P0 BRA `(.L_x_13) ;  /* 0x0000000000480947 */ /* 0x000fea0003800000 */
[----:B------:R-:W0:Y:S02]  /*0bc0*/  LDC.64 R6, c[0x0][0x398] ;  /* 0x0000e600ff067b82 */ /* 0x000e240000000a00 */
[----:B0-----:R-:W-:-:S14]  /*0bd0*/  DSETP.NAN.AND P0, PT, R6, R6, PT ;  /* 0x000000060600722a */ /* 0x001fdc0003f08000 */
[----:B------:R-:W-:Y:S05]  /*0be0*/  @P0 BRA `(.L_x_14) ;  /* 0x0000000000300947 */ /* 0x000fea0003800000 */
[----:B------:R-:W-:Y:S01]  /*0bf0*/  ISETP.NE.AND P0, PT, R32, R27, PT ;  /* 0x0000001b2000720c */ /* 0x000fe20003f05270 */
[----:B------:R-:W-:Y:S02]  /*0c00*/  IMAD.MOV.U32 R6, RZ, RZ, 0x0 ;  /* 0x00000000ff067424 */ /* 0x000fe400078e00ff */
[----:B------:R-:W-:-:S10]  /*0c10*/  IMAD.MOV.U32 R7, RZ, RZ, -0x80000 ;  /* 0xfff80000ff077424 */ /* 0x000fd400078e00ff */
[----:B------:R-:W-:Y:S05]  /*0c20*/  @!P0 BRA `(.L_x_12) ;  /* 0x0000000000348947 */ /* 0x000fea0003800000 */
[----:B------:R-:W-:Y:S02]  /*0c30*/  ISETP.NE.AND P0, PT, R32, 0x7ff00000, PT ;  /* 0x7ff000002000780c */ /* 0x000fe40003f05270 */
[----:B------:R-:W-:Y:S02]  /*0c40*/  LOP3.LUT R7, R9, 0x80000000, R13, 0x48, !PT ;  /* 0x8000000009077812 */ /* 0x000fe400078e480d */
[----:B------:R-:W-:-:S13]  /*0c50*/  ISETP.EQ.OR P0, PT, R27, RZ, !P0 ;  /* 0x000000ff1b00720c */ /* 0x000fda0004702670 */
[----:B------:R-:W-:Y:S01]  /*0c60*/  @P0 LOP3.LUT R8, R7, 0x7ff00000, RZ, 0xfc, !PT ;  /* 0x7ff0000007080812 */ /* 0x000fe200078efcff */
[----:B------:R-:W-:Y:S02]  /*0c70*/  @!P0 IMAD.MOV.U32 R6, RZ, RZ, RZ ;  /* 0x000000ffff068224 */ /* 0x000fe400078e00ff */
[----:B------:R-:W-:Y:S02]  /*0c80*/  @P0 IMAD.MOV.U32 R6, RZ, RZ, RZ ;  /* 0x000000ffff060224 */ /* 0x000fe400078e00ff */
[----:B------:R-:W-:Y:S01]  /*0c90*/  @P0 IMAD.MOV.U32 R7, RZ, RZ, R8 ;  /* 0x000000ffff070224 */ /* 0x000fe200078e0008 */
[----:B------:R-:W-:Y:S06]  /*0ca0*/  BRA `(.L_x_12) ;  /* 0x0000000000147947 */ /* 0x000fec0003800000 */
.L_x_14:
[----:B------:R-:W-:Y:S01]  /*0cb0*/  LOP3.LUT R7, R13, 0x80000, RZ, 0xfc, !PT ;  /* 0x000800000d077812 */ /* 0x000fe200078efcff */
[----:B------:R-:W-:Y:S01]  /*0cc0*/  IMAD.MOV.U32 R6, RZ, RZ, R12 ;  /* 0x000000ffff067224 */ /* 0x000fe200078e000c */
[----:B------:R-:W-:Y:S06]  /*0cd0*/  BRA `(.L_x_12) ;  /* 0x0000000000087947 */ /* 0x000fec0003800000 */
.L_x_13:
[----:B------:R-:W-:Y:S01]  /*0ce0*/  LOP3.LUT R7, R9, 0x80000, RZ, 0xfc, !PT ;  /* 0x0008000009077812 */ /* 0x000fe200078efcff */
[----:B------:R-:W-:-:S07]  /*0cf0*/  IMAD.MOV.U32 R6, RZ, RZ, R8 ;  /* 0x000000ffff067224 */ /* 0x000fce00078e0008 */
.L_x_12:
[----:B------:R-:W-:Y:S05]  /*0d00*/  BSYNC.RECONVERGENT B1 ;  /* 0x0000000000017941 */ /* 0x000fea0003800200 */
.L_x_10:
[----:B------:R-:W-:Y:S01]  /*0d10*/  MOV R8, R6 ;  /* 0x0000000600087202 */ /* 0x000fe20000000f00 */
[----:B------:R-:W-:Y:S02]  /*0d20*/  IMAD.MOV.U32 R9, RZ, RZ, R7 ;  /* 0x000000ffff097224 */ /* 0x000fe400078e0007 */
[----:B------:R-:W-:Y:S02]  /*0d30*/  IMAD.MOV.U32 R6, RZ, RZ, R0 ;  /* 0x000000ffff067224 */ /* 0x000fe400078e0000 */
[----:B------:R-:W-:-:S04]  /*0d40*/  IMAD.MOV.U32 R7, RZ, RZ, 0x0 ;  /* 0x00000000ff077424 */ /* 0x000fc800078e00ff */
[----:B------:R-:W-:Y:S05]  /*0d50*/  RET.REL.NODEC R6 `(_Z10PDH_kernelP8atomdescP10hist_entryxdi) ;  /* 0xfffffff006a87950 */ /* 0x000fea0003c3ffff */
        .weak           $__internal_1_$__cuda_sm20_dsqrt_rn_f64_mediumpath_v1
        .type           $__internal_1_$__cuda_sm20_dsqrt_rn_f64_mediumpath_v1,@function
        .size           $__internal_1_$__cuda_sm20_dsqrt_rn_f64_mediumpath_v1,(.L_x_21 - $__internal_1_$__cuda_sm20_dsqrt_rn_f64_mediumpath_v1)
$__internal_1_$__cuda_sm20_dsqrt_rn_f64_mediumpath_v1:
[----:B------:R-:W-:Y:S01]  /*0d60*/  ISETP.GE.U32.AND P0, PT, R8, -0x3400000, PT ;  /* 0xfcc000000800780c */ /* 0x000fe20003f06070 */
[----:B------:R-:W-:Y:S01]  /*0d70*/  BSSY.RECONVERGENT B1, `(.L_x_15) ;  /* 0x0000026000017945 */ /* 0x000fe20003800200 */
[----:B------:R-:W-:Y:S02]  /*0d80*/  IMAD.MOV.U32 R26, RZ, RZ, R28 ;  /* 0x000000ffff1a7224 */ /* 0x000fe400078e001c */
[----:B------:R-:W-:Y:S02]  /*0d90*/  IMAD.MOV.U32 R8, RZ, RZ, R24 ;  /* 0x000000ffff087224 */ /* 0x000fe400078e0018 */
[----:B------:R-:W-:-:S07]  /*0da0*/  IMAD.MOV.U32 R9, RZ, RZ, R25 ;  /* 0x000000ffff097224 */ /* 0x000fce00078e0019 */
[----:B------:R-:W-:Y:S05]  /*0db0*/  @!P0 BRA `(.L_x_16) ;  /* 0x0000000000208947 */ /* 0x000fea0003800000 */
[----:B------:R-:W-:-:S10]  /*0dc0*/  DFMA.RM R8, R8, R26, R12 ;  /* 0x0000001a0808722b */ /* 0x000fd4000000400c */
[----:B------:R-:W-:-:S05]  /*0dd0*/  IADD3 R10, P0, PT, R8, 0x1, RZ ;  /* 0x00000001080a7810 */ /* 0x000fca0007f1e0ff */
[----:B------:R-:W-:-:S06]  /*0de0*/  IMAD.X R11, RZ, RZ, R9, P0 ;  /* 0x000000ffff0b7224 */ /* 0x000fcc00000e0609 */
[----:B------:R-:W-:-:S08]  /*0df0*/  DFMA.RP R6, -R8, R10, R6 ;  /* 0x0000000a0806722b */ /* 0x000fd00000008106 */
[----:B------:R-:W-:-:S06]  /*0e00*/  DSETP.GT.AND P0, PT, R6, RZ, PT ;  /* 0x000000ff0600722a */ /* 0x000fcc0003f04000 */
[----:B------:R-:W-:Y:S02]  /*0e10*/  FSEL R8, R10, R8, P0 ;  /* 0x000000080a087208 */ /* 0x000fe40000000000 */
[----:B------:R-:W-:Y:S01]  /*0e20*/  FSEL R9, R11, R9, P0 ;  /* 0x000000090b097208 */ /* 0x000fe20000000000 */
[----:B------:R-:W-:Y:S06]  /*0e30*/  BRA `(.L_x_17) ;  /* 0x0000000000647947 */ /* 0x000fec0003800000 */
.L_x_16:
[----:B------:R-:W-:-:S14]  /*0e40*/  DSETP.NE.AND P0, PT, R6, RZ, PT ;  /* 0x000000ff0600722a */ /* 0x000fdc0003f05000 */
[----:B------:R-:W-:Y:S05]  /*0e50*/  @!P0 BRA `(.L_x_18) ;  /* 0x0000000000588947 */ /* 0x000fea0003800000 */
[----:B------:R-:W-:-:S13]  /*0e60*/  ISETP.GE.AND P0, PT, R7, RZ, PT ;  /* 0x000000ff0700720c */ /* 0x000fda0003f06270 */
[----:B------:R-:W-:Y:S02]  /*0e70*/  @!P0 IMAD.MOV.U32 R8, RZ, RZ, 0x0 ;  /* 0x00000000ff088424 */ /* 0x000fe400078e00ff */
[----:B------:R-:W-:Y:S01]  /*0e80*/  @!P0 IMAD.MOV.U32 R9, RZ, RZ, -0x80000 ;  /* 0xfff80000ff098424 */ /* 0x000fe200078e00ff */
[----:B------:R-:W-:Y:S06]  /*0e90*/  @!P0 BRA `(.L_x_17) ;  /* 0x00000000004c8947 */ /* 0x000fec0003800000 */
[----:B------:R-:W-:-:S13]  /*0ea0*/  ISETP.GT.AND P0, PT, R7, 0x7fefffff, PT ;  /* 0x7fefffff0700780c */ /* 0x000fda0003f04270 */
[----:B------:R-:W-:Y:S05]  /*0eb0*/  @P0 BRA `(.L_x_18) ;  /* 0x0000000000400947 */ /* 0x000fea0003800000 */
[----:B------:R-:W-:Y:S01]  /*0ec0*/  DMUL R6, R6, 8.11296384146066816958e+31 ;  /* 0x4690000006067828 */ /* 0x000fe20000000000 */
[----:B------:R-:W-:Y:S01]  /*0ed0*/  MOV R8, RZ ;  /* 0x000000ff00087202 */ /* 0x000fe20000000f00 */
[----:B------:R-:W-:Y:S02]  /*0ee0*/  IMAD.MOV.U32 R12, RZ, RZ, 0x0 ;  /* 0x00000000ff0c7424 */ /* 0x000fe400078e00ff */
[----:B------:R-:W-:Y:S02]  /*0ef0*/  IMAD.MOV.U32 R13, RZ, RZ, 0x3fd80000 ;  /* 0x3fd80000ff0d7424 */ /* 0x000fe400078e00ff */
[----:B------:R-:W0:Y:S02]  /*0f00*/  MUFU.RSQ64H R9, R7 ;  /* 0x0000000700097308 */ /* 0x000e240000001c00 */
[----:B0-----:R-:W-:-:S08]  /*0f10*/  DMUL R10, R8, R8 ;  /* 0x00000008080a7228 */ /* 0x001fd00000000000 */
[----:B------:R-:W-:-:S08]  /*0f20*/  DFMA R10, R6, -R10, 1 ;  /* 0x3ff00000060a742b */ /* 0x000fd0000000080a */
[----:B------:R-:W-:Y:S02]  /*0f30*/  DFMA R12, R10, R12, 0.5 ;  /* 0x3fe000000a0c742b */ /* 0x000fe4000000000c */
[----:B------:R-:W-:-:S08]  /*0f40*/  DMUL R10, R8, R10 ;  /* 0x0000000a080a7228 */ /* 0x000fd00000000000 */
[----:B------:R-:W-:-:S08]  /*0f50*/  DFMA R10, R12, R10, R8 ;  /* 0x0000000a0c0a722b */ /* 0x000fd00000000008 */
[----:B------:R-:W-:Y:S02]  /*0f60*/  DMUL R8, R6, R10 ;  /* 0x0000000a06087228 */ /* 0x000fe40000000000 */
[----:B------:R-:W-:-:S06]  /*0f70*/  VIADD R11, R11, 0xfff00000 ;  /* 0xfff000000b0b7836 */ /* 0x000fcc0000000000 */
[----:B------:R-:W-:-:S08]  /*0f80*/  DFMA R12, R8, -R8, R6 ;  /* 0x80000008080c722b */ /* 0x000fd00000000006 */
[----:B------:R-:W-:-:S10]  /*0f90*/  DFMA R8, R10, R12, R8 ;  /* 0x0000000c0a08722b */ /* 0x000fd40000000008 */
[----:B------:R-:W-:Y:S01]  /*0fa0*/  VIADD R9, R9, 0xfcb00000 ;  /* 0xfcb0000009097836 */ /* 0x000fe20000000000 */
[----:B------:R-:W-:Y:S06]  /*0fb0*/  BRA `(.L_x_17) ;  /* 0x0000000000047947 */ /* 0x000fec0003800000 */
.L_x_18:
[----:B------:R-:W-:-:S11]  /*0fc0*/  DADD R8, R6, R6 ;  /* 0x0000000006087229 */ /* 0x000fd60000000006 */
.L_x_17:
[----:B------:R-:W-:Y:S05]  /*0fd0*/  BSYNC.RECONVERGENT B1 ;  /* 0x0000000000017941 */ /* 0x000fea0003800200 */
.L_x_15:
[----:B------:R-:W-:Y:S02]  /*0fe0*/  IMAD.MOV.U32 R6, RZ, RZ, R0 ;  /* 0x000000ffff067224 */ /* 0x000fe400078e0000 */
[----:B------:R-:W-:Y:S02]  /*0ff0*/  IMAD.MOV.U32 R7, RZ, RZ, 0x0 ;  /* 0x00000000ff077424 */ /* 0x000fe400078e00ff */
[----:B------:R-:W-:Y:S02]  /*1000*/  IMAD.MOV.U32 R10, RZ, RZ, R8 ;  /* 0x000000ffff0a7224 */ /* 0x000fe400078e0008 */
[----:B------:R-:W-:Y:S01]  /*1010*/  IMAD.MOV.U32 R11, RZ, RZ, R9 ;  /* 0x000000ffff0b7224 */ /* 0x000fe200078e0009 */
[----:B------:R-:W-:Y:S06]  /*1020*/  RET.REL.NODEC R6 `(_Z10PDH_kernelP8atomdescP10hist_entryxdi) ;  /* 0xffffffec06f47950 */ /* 0x000fec0003c3ffff */
.L_x_19:
[----:B------:R-:W-:-:S00]  /*1030*/  BRA `(.L_x_19) ;  /* 0xfffffffc00fc7947 */ /* 0x000fc0000383ffff */
[----:B------:R-:W-:-:S00]  /*1040*/  NOP ;  /* 0x0000000000007918 */ /* 0x000fc00000000000 */
        /* <DEDUP_REMOVED lines=11> */
.L_x_21:


//--------------------- .nv.shared._Z10PDH_kernelP8atomdescP10hist_entryxdi --------------------------
	.section	.nv.shared._Z10PDH_kernelP8atomdescP10hist_entryxdi,"aw",@nobits
	.sectionflags	@""
	.align	16
	.zero		1024


//--------------------- .nv.shared.reserved.0     --------------------------
	.section	.nv.shared.reserved.0,"aw",@nobits
	.weak		__nv_reservedSMEM_offset_0_alias
	.size		__nv_reservedSMEM_offset_0_alias, 0, 64
	.other		__nv_reservedSMEM_offset_0_alias,@"STO_CUDA_RESERVED_SHARED STV_DEFAULT"
__nv_reservedSMEM_offset_0_alias:
	.zero		0
	.zero		64


//--------------------- .nv.constant0._Z10PDH_kernelP8atomdescP10hist_entryxdi --------------------------
	.section	.nv.constant0._Z10PDH_kernelP8atomdescP10hist_entryxdi,"a",@progbits
	.sectionflags	@""
	.align	4
.nv.constant0._Z10PDH_kernelP8atomdescP10hist_entryxdi:
	.zero		932


//--------------------- SYMBOLS --------------------------

	.type		.nv.reservedSmem.offset0,@object
	.size		.nv.reservedSmem.offset0,0x4
	.type		.nv.reservedSmem.cap,@object
	.size		.nv.reservedSmem.cap,0x4
